	.headerflags	@"EF_CUDA_TEXMODE_UNIFIED EF_CUDA_64BIT_ADDRESS EF_CUDA_ACCELERATORS EF_CUDA_SM90 EF_CUDA_VIRTUAL_SM(EF_CUDA_SM90)"
	.elftype	@"ET_EXEC"


//--------------------- .nv.info                  --------------------------
	.section	.nv.info,"",@"SHT_CUDA_INFO"
	.align	4


	//----- nvinfo : EIATTR_REGCOUNT
	.align		4
        /*0000*/ 	.byte	0x04, 0x2f
        /*0002*/ 	.short	(.L_3 - .L_2)
	.align		4
.L_2:
        /*0004*/ 	.word	index@(triton_poi_fused__native_batch_norm_legit_no_training_convolution_relu_17)
        /*0008*/ 	.word	0x00000016


	//----- nvinfo : EIATTR_MIN_STACK_SIZE
	.align		4
.L_3:
        /*000c*/ 	.byte	0x04, 0x12
        /*000e*/ 	.short	(.L_5 - .L_4)
	.align		4
.L_4:
        /*0010*/ 	.word	index@(triton_poi_fused__native_batch_norm_legit_no_training_convolution_relu_17)
        /*0014*/ 	.word	0x00000000


	//----- nvinfo : EIATTR_FRAME_SIZE
	.align		4
.L_5:
        /*0018*/ 	.byte	0x04, 0x11
        /*001a*/ 	.short	(.L_7 - .L_6)
	.align		4
.L_6:
        /*001c*/ 	.word	index@(triton_poi_fused__native_batch_norm_legit_no_training_convolution_relu_17)
        /*0020*/ 	.word	0x00000000


	//----- nvinfo : EIATTR_MIN_STACK_SIZE
	.align		4
.L_7:
        /*0024*/ 	.byte	0x04, 0x12
        /*0026*/ 	.short	(.L_9 - .L_8)
	.align		4
.L_8:
        /*0028*/ 	.word	index@(triton_poi_fused__native_batch_norm_legit_no_training_convolution_relu_17)
        /*002c*/ 	.word	0x00000000
.L_9:


//--------------------- .nv.info.triton_poi_fused__native_batch_norm_legit_no_training_convolution_relu_17 --------------------------
	.section	.nv.info.triton_poi_fused__native_batch_norm_legit_no_training_convolution_relu_17,"",@"SHT_CUDA_INFO"
	.sectionflags	@""
	.align	4


	//----- nvinfo : EIATTR_CUDA_API_VERSION
	.align		4
        /*0000*/ 	.byte	0x04, 0x37
        /*0002*/ 	.short	(.L_11 - .L_10)
.L_10:
        /*0004*/ 	.word	0x0000007c


	//----- nvinfo : EIATTR_KPARAM_INFO
	.align		4
.L_11:
        /*0008*/ 	.byte	0x04, 0x17
        /*000a*/ 	.short	(.L_13 - .L_12)
.L_12:
        /*000c*/ 	.word	0x00000000
        /*0010*/ 	.short	0x0007
        /*0012*/ 	.short	0x0038
        /*0014*/ 	.byte	0x00, 0xf0, 0x11, 0x00


	//----- nvinfo : EIATTR_KPARAM_INFO
	.align		4
.L_13:
        /*0018*/ 	.byte	0x04, 0x17
        /*001a*/ 	.short	(.L_15 - .L_14)
.L_14:
        /*001c*/ 	.word	0x00000000
        /*0020*/ 	.short	0x0006
        /*0022*/ 	.short	0x0030
        /*0024*/ 	.byte	0x00, 0xf4, 0x21, 0x00


	//----- nvinfo : EIATTR_KPARAM_INFO
	.align		4
.L_15:
        /*0028*/ 	.byte	0x04, 0x17
        /*002a*/ 	.short	(.L_17 - .L_16)
.L_16:
        /*002c*/ 	.word	0x00000000
        /*0030*/ 	.short	0x0005
        /*0032*/ 	.short	0x0028
        /*0034*/ 	.byte	0x00, 0xf4, 0x21, 0x00


	//----- nvinfo : EIATTR_KPARAM_INFO
	.align		4
.L_17:
        /*0038*/ 	.byte	0x04, 0x17
        /*003a*/ 	.short	(.L_19 - .L_18)
.L_18:
        /*003c*/ 	.word	0x00000000
        /*0040*/ 	.short	0x0004
        /*0042*/ 	.short	0x0020
        /*0044*/ 	.byte	0x00, 0xf4, 0x21, 0x00


	//----- nvinfo : EIATTR_KPARAM_INFO
	.align		4
.L_19:
        /*0048*/ 	.byte	0x04, 0x17
        /*004a*/ 	.short	(.L_21 - .L_20)
.L_20:
        /*004c*/ 	.word	0x00000000
        /*0050*/ 	.short	0x0003
        /*0052*/ 	.short	0x0018
        /*0054*/ 	.byte	0x00, 0xf4, 0x21, 0x00


	//----- nvinfo : EIATTR_KPARAM_INFO
	.align		4
.L_21:
        /*0058*/ 	.byte	0x04, 0x17
        /*005a*/ 	.short	(.L_23 - .L_22)
.L_22:
        /*005c*/ 	.word	0x00000000
        /*0060*/ 	.short	0x0002
        /*0062*/ 	.short	0x0010
        /*0064*/ 	.byte	0x00, 0xf4, 0x21, 0x00


	//----- nvinfo : EIATTR_KPARAM_INFO
	.align		4
.L_23:
        /*0068*/ 	.byte	0x04, 0x17
        /*006a*/ 	.short	(.L_25 - .L_24)
.L_24:
        /*006c*/ 	.word	0x00000000
        /*0070*/ 	.short	0x0001
        /*0072*/ 	.short	0x0008
        /*0074*/ 	.byte	0x00, 0xf4, 0x21, 0x00


	//----- nvinfo : EIATTR_KPARAM_INFO
	.align		4
.L_25:
        /*0078*/ 	.byte	0x04, 0x17
        /*007a*/ 	.short	(.L_27 - .L_26)
.L_26:
        /*007c*/ 	.word	0x00000000
        /*0080*/ 	.short	0x0000
        /*0082*/ 	.short	0x0000
        /*0084*/ 	.byte	0x00, 0xf4, 0x21, 0x00


	//----- nvinfo : EIATTR_SPARSE_MMA_MASK
	.align		4
.L_27:
        /*0088*/ 	.byte	0x03, 0x50
        /*008a*/ 	.short	0x0000


	//----- nvinfo : EIATTR_MAXREG_COUNT
	.align		4
        /*008c*/ 	.byte	0x03, 0x1b
        /*008e*/ 	.short	0x00ff


	//----- nvinfo : EIATTR_EXIT_INSTR_OFFSETS
	.align		4
        /*0090*/ 	.byte	0x04, 0x1c
        /*0092*/ 	.short	(.L_29 - .L_28)


	//   ....[0]....
.L_28:
        /*0094*/ 	.word	0x000003a0


	//----- nvinfo : EIATTR_REQNTID
	.align		4
.L_29:
        /*0098*/ 	.byte	0x04, 0x10
        /*009a*/ 	.short	(.L_31 - .L_30)
.L_30:
        /*009c*/ 	.word	0x00000100
        /*00a0*/ 	.word	0x00000001
        /*00a4*/ 	.word	0x00000001


	//----- nvinfo : EIATTR_CBANK_PARAM_SIZE
	.align		4
.L_31:
        /*00a8*/ 	.byte	0x03, 0x19
        /*00aa*/ 	.short	0x003c


	//----- nvinfo : EIATTR_PARAM_CBANK
	.align		4
        /*00ac*/ 	.byte	0x04, 0x0a
        /*00ae*/ 	.short	(.L_33 - .L_32)
	.align		4
.L_32:
        /*00b0*/ 	.word	index@(.nv.constant0.triton_poi_fused__native_batch_norm_legit_no_training_convolution_relu_17)
        /*00b4*/ 	.short	0x0210
        /*00b6*/ 	.short	0x003c


	//----- nvinfo : EIATTR_SW_WAR
	.align		4
.L_33:
        /*00b8*/ 	.byte	0x04, 0x36
        /*00ba*/ 	.short	(.L_35 - .L_34)
.L_34:
        /*00bc*/ 	.word	0x00000008
.L_35:


//--------------------- .nv.callgraph             --------------------------
	.section	.nv.callgraph,"",@"SHT_CUDA_CALLGRAPH"
	.align	4
	.sectionentsize	8
	.align		4
        /*0000*/ 	.word	0x00000000
	.align		4
        /*0004*/ 	.word	0xffffffff
	.align		4
        /*0008*/ 	.word	0x00000000
	.align		4
        /*000c*/ 	.word	0xfffffffe
	.align		4
        /*0010*/ 	.word	0x00000000
	.align		4
        /*0014*/ 	.word	0xfffffffd
	.align		4
        /*0018*/ 	.word	0x00000000
	.align		4
        /*001c*/ 	.word	0xfffffffc


//--------------------- .nv.constant4             --------------------------
	.section	.nv.constant4,"a",@progbits
	.align	8
	.align		8
.nv.constant4:
        /*0000*/ 	.dword	_$_str
	.align		8
        /*0008*/ 	.dword	_$_str_$_2


//--------------------- .text.triton_poi_fused__native_batch_norm_legit_no_training_convolution_relu_17 --------------------------
	.section	.text.triton_poi_fused__native_batch_norm_legit_no_training_convolution_relu_17,"ax",@progbits
	.align	128
        .global         triton_poi_fused__native_batch_norm_legit_no_training_convolution_relu_17
        .type           triton_poi_fused__native_batch_norm_legit_no_training_convolution_relu_17,@function
        .size           triton_poi_fused__native_batch_norm_legit_no_training_convolution_relu_17,(.L_x_1 - triton_poi_fused__native_batch_norm_legit_no_training_convolution_relu_17)
        .other          triton_poi_fused__native_batch_norm_legit_no_training_convolution_relu_17,@"STO_CUDA_ENTRY STV_DEFAULT"
triton_poi_fused__native_batch_norm_legit_no_training_convolution_relu_17:
.text.triton_poi_fused__native_batch_norm_legit_no_training_convolution_relu_17:
[----:B------:R-:W-:Y:S01]  /*0000*/  LDC R1, c[0x0][0x28] ;  /* 0x00000a00ff017b82 */ /* 0x000fe20000000800 */
[----:B------:R-:W1:Y:S07]  /*0010*/  S2R R0, SR_TID.X ;  /* 0x0000000000007919 */ /* 0x000e6e0000002100 */
[----:B------:R-:W2:Y:S01]  /*0020*/  LDC.64 R14, c[0x0][0x228] ;  /* 0x00008a00ff0e7b82 */ /* 0x000ea20000000a00 */
[----:B------:R-:W-:Y:S01]  /*0030*/  ULDC.64 UR4, c[0x0][0x208] ;  /* 0x0000820000047ab9 */ /* 0x000fe20000000a00 */
[----:B------:R-:W3:Y:S06]  /*0040*/  S2R R3, SR_CTAID.X ;  /* 0x0000000000037919 */ /* 0x000eec0000002500 */
[----:B------:R-:W4:Y:S08]  /*0050*/  LDC.64 R10, c[0x0][0x218] ;  /* 0x00008600ff0a7b82 */ /* 0x000f300000000a00 */
[----:B------:R-:W5:Y:S08]  /*0060*/  LDC.64 R12, c[0x0][0x220] ;  /* 0x00008800ff0c7b82 */ /* 0x000f700000000a00 */
[----:B------:R-:W4:Y:S01]  /*0070*/  LDC.64 R16, c[0x0][0x230] ;  /* 0x00008c00ff107b82 */ /* 0x000f220000000a00 */
[----:B-1----:R-:W-:-:S07]  /*0080*/  SHF.L.U32 R0, R0, 0x1, RZ ;  /* 0x0000000100007819 */ /* 0x002fce00000006ff */
[----:B------:R-:W1:Y:S01]  /*0090*/  LDC.64 R4, c[0x0][0x238] ;  /* 0x00008e00ff047b82 */ /* 0x000e620000000a00 */
[----:B------:R-:W-:-:S04]  /*00a0*/  LOP3.LUT R0, R0, 0x1fe, RZ, 0xc0, !PT ;  /* 0x000001fe00007812 */ /* 0x000fc800078ec0ff */
[----:B---3--:R-:W-:-:S05]  /*00b0*/  LEA R0, R3, R0, 0x9 ;  /* 0x0000000003007211 */ /* 0x008fca00078e48ff */
[----:B------:R-:W-:-:S05]  /*00c0*/  IMAD.HI R2, R0, 0x78787879, RZ ;  /* 0x7878787900027827 */ /* 0x000fca00078e02ff */
[----:B------:R-:W-:-:S04]  /*00d0*/  SHF.R.U32.HI R3, RZ, 0x1f, R2 ;  /* 0x0000001fff037819 */ /* 0x000fc80000011602 */
[----:B------:R-:W-:-:S04]  /*00e0*/  LEA.HI.SX32 R3, R2, R3, 0x15 ;  /* 0x0000000302037211 */ /* 0x000fc800078faaff */
[----:B------:R-:W-:-:S04]  /*00f0*/  LEA.HI R2, R3, R3, RZ, 0x4 ;  /* 0x0000000303027211 */ /* 0x000fc800078f20ff */
[----:B------:R-:W-:-:S04]  /*0100*/  LOP3.LUT R2, R2, 0xfffffff0, RZ, 0xc0, !PT ;  /* 0xfffffff002027812 */ /* 0x000fc800078ec0ff */
[----:B------:R-:W-:Y:S02]  /*0110*/  IADD3 R19, R3, -R2, RZ ;  /* 0x8000000203137210 */ /* 0x000fe40007ffe0ff */
[----:B------:R-:W3:Y:S03]  /*0120*/  LDC.64 R2, c[0x0][0x210] ;  /* 0x00008400ff027b82 */ /* 0x000ee60000000a00 */
[----:B--2---:R-:W-:-:S05]  /*0130*/  IMAD.WIDE R14, R19, 0x4, R14 ;  /* 0x00000004130e7825 */ /* 0x004fca00078e020e */
[----:B------:R2:W2:Y:S01]  /*0140*/  LDG.E.EL R18, desc[UR4][R14.64] ;  /* 0x000000040e127981 */ /* 0x0004a2000c2e1900 */
[----:B----4-:R-:W-:-:S04]  /*0150*/  IMAD.WIDE R10, R19, 0x4, R10 ;  /* 0x00000004130a7825 */ /* 0x010fc800078e020a */
[----:B-----5:R-:W-:Y:S01]  /*0160*/  IMAD.WIDE R12, R19, 0x4, R12 ;  /* 0x00000004130c7825 */ /* 0x020fe200078e020c */
[----:B------:R4:W5:Y:S04]  /*0170*/  LDG.E.EL R8, desc[UR4][R10.64] ;  /* 0x000000040a087981 */ /* 0x000968000c2e1900 */
[----:B------:R-:W5:Y:S01]  /*0180*/  LDG.E.EL R9, desc[UR4][R12.64] ;  /* 0x000000040c097981 */ /* 0x000f62000c2e1900 */
[----:B---3--:R-:W-:-:S05]  /*0190*/  IMAD.WIDE R2, R0, 0x4, R2 ;  /* 0x0000000400027825 */ /* 0x008fca00078e0202 */
[----:B------:R-:W5:Y:S01]  /*01a0*/  LDG.E.64 R6, desc[UR4][R2.64] ;  /* 0x0000000402067981 */ /* 0x000f62000c1e1b00 */
[----:B0-2---:R-:W-:-:S04]  /*01b0*/  IMAD.WIDE R14, R19, 0x4, R16 ;  /* 0x00000004130e7825 */ /* 0x005fc800078e0210 */
[----:B-1----:R-:W-:Y:S02]  /*01c0*/  IMAD.WIDE R16, R19, 0x4, R4 ;  /* 0x0000000413107825 */ /* 0x002fe400078e0204 */
[----:B------:R-:W2:Y:S01]  /*01d0*/  LDG.E.EL R14, desc[UR4][R14.64] ;  /* 0x000000040e0e7981 */ /* 0x000ea2000c2e1900 */
[----:B----4-:R-:W-:Y:S01]  /*01e0*/  HFMA2.MMA R10, -RZ, RZ, 1.625, 0 ;  /* 0x3e800000ff0a7435 */ /* 0x010fe200000001ff */
[----:B------:R-:W0:Y:S02]  /*01f0*/  LDC.64 R4, c[0x0][0x240] ;  /* 0x00009000ff047b82 */ /* 0x000e240000000a00 */
[----:B------:R-:W2:Y:S01]  /*0200*/  LDG.E.EL R17, desc[UR4][R16.64] ;  /* 0x0000000410117981 */ /* 0x000ea2000c2e1900 */
[----:B0-----:R-:W-:-:S04]  /*0210*/  IMAD.WIDE R4, R0, 0x4, R4 ;  /* 0x0000000400047825 */ /* 0x001fc800078e0204 */
[----:B------:R-:W-:-:S04]  /*0220*/  FADD R18, R18, 9.9999997473787516356e-06 ;  /* 0x3727c5ac12127421 */ /* 0x000fc80000000000 */
[----:B------:R-:W0:Y:S02]  /*0230*/  MUFU.SQRT R19, R18 ;  /* 0x0000001200137308 */ /* 0x000e240000002000 */
[C---:B0-----:R-:W-:Y:S02]  /*0240*/  FSETP.GT.AND P0, PT, R19.reuse, 8.50705917302346158658e+37, PT ;  /* 0x7e8000001300780b */ /* 0x041fe40003f04000 */
[----:B------:R-:W-:-:S11]  /*0250*/  FSETP.GEU.AND P1, PT, R19, 1.175494350822287508e-38, PT ;  /* 0x008000001300780b */ /* 0x000fd60003f2e000 */
[----:B------:R-:W-:-:S04]  /*0260*/  @P0 FMUL R19, R19, 0.25 ;  /* 0x3e80000013130820 */ /* 0x000fc80000400000 */
[----:B------:R-:W-:-:S06]  /*0270*/  @!P1 FMUL R19, R19, 16777216 ;  /* 0x4b80000013139820 */ /* 0x000fcc0000400000 */
[----:B------:R-:W0:Y:S01]  /*0280*/  MUFU.RCP R19, R19 ;  /* 0x0000001300137308 */ /* 0x000e220000001000 */
[----:B------:R-:W-:Y:S01]  /*0290*/  FSEL R10, R10, 1, P0 ;  /* 0x3f8000000a0a7808 */ /* 0x000fe20000000000 */
[--C-:B-----5:R-:W-:Y:S01]  /*02a0*/  FADD R6, R6, R8.reuse ;  /* 0x0000000806067221 */ /* 0x120fe20000000000 */
[----:B------:R-:W-:-:S03]  /*02b0*/  FADD R7, R7, R8 ;  /* 0x0000000807077221 */ /* 0x000fc60000000000 */
[----:B------:R-:W-:Y:S01]  /*02c0*/  @!P1 FMUL R10, R10, 16777216 ;  /* 0x4b8000000a0a9820 */ /* 0x000fe20000400000 */
[C---:B------:R-:W-:Y:S01]  /*02d0*/  FADD R8, -R9.reuse, R6 ;  /* 0x0000000609087221 */ /* 0x040fe20000000100 */
[----:B------:R-:W-:Y:S02]  /*02e0*/  FADD R9, -R9, R7 ;  /* 0x0000000709097221 */ /* 0x000fe40000000100 */
[----:B0-----:R-:W-:-:S04]  /*02f0*/  FMUL R10, R19, R10 ;  /* 0x0000000a130a7220 */ /* 0x001fc80000400000 */
[-C--:B------:R-:W-:Y:S01]  /*0300*/  FMUL R8, R8, R10.reuse ;  /* 0x0000000a08087220 */ /* 0x080fe20000400000 */
[----:B------:R-:W-:-:S03]  /*0310*/  FMUL R10, R9, R10 ;  /* 0x0000000a090a7220 */ /* 0x000fc60000400000 */
[C-C-:B--2---:R-:W-:Y:S01]  /*0320*/  FFMA R8, R14.reuse, R8, R17.reuse ;  /* 0x000000080e087223 */ /* 0x144fe20000000011 */
[----:B------:R-:W-:-:S04]  /*0330*/  FFMA R10, R14, R10, R17 ;  /* 0x0000000a0e0a7223 */ /* 0x000fc80000000011 */
[----:B------:R-:W-:Y:S02]  /*0340*/  FSETP.GEU.AND P0, PT, R8, RZ, PT ;  /* 0x000000ff0800720b */ /* 0x000fe40003f0e000 */
[----:B------:R-:W-:Y:S02]  /*0350*/  FSETP.GEU.AND P1, PT, R10, RZ, PT ;  /* 0x000000ff0a00720b */ /* 0x000fe40003f2e000 */
[----:B------:R-:W-:Y:S02]  /*0360*/  FSEL R8, R8, RZ, P0 ;  /* 0x000000ff08087208 */ /* 0x000fe40000000000 */
[----:B------:R-:W-:Y:S01]  /*0370*/  FSEL R9, R10, RZ, P1 ;  /* 0x000000ff0a097208 */ /* 0x000fe20000800000 */
[----:B------:R-:W-:Y:S04]  /*0380*/  STG.E.64 desc[UR4][R2.64], R6 ;  /* 0x0000000602007986 */ /* 0x000fe8000c101b04 */
[----:B------:R-:W-:Y:S01]  /*0390*/  STG.E.64 desc[UR4][R4.64], R8 ;  /* 0x0000000804007986 */ /* 0x000fe2000c101b04 */
[----:B------:R-:W-:Y:S05]  /*03a0*/  EXIT ;  /* 0x000000000000794d */ /* 0x000fea0003800000 */
.L_x_0:
[----:B------:R-:W-:-:S00]  /*03b0*/  BRA `(.L_x_0) ;  /* 0xfffffffc00fc7947 */ /* 0x000fc0000383ffff */
[----:B------:R-:W-:-:S00]  /*03c0*/  NOP ;  /* 0x0000000000007918 */ /* 0x000fc00000000000 */
        /* <DEDUP_REMOVED lines=11> */
.L_x_1:


//--------------------- .nv.global.init           --------------------------
	.section	.nv.global.init,"aw",@progbits
.nv.global.init:
	.type		_$_str,@object
	.size		_$_str,(_$_str_$_2 - _$_str)
_$_str:
        /*0000*/ 	.byte	0x5f, 0x5f, 0x43, 0x55, 0x44, 0x41, 0x5f, 0x46, 0x54, 0x5a, 0x00
	.type		_$_str_$_2,@object
	.size		_$_str_$_2,(.L_1 - _$_str_$_2)
_$_str_$_2:
        /*000b*/ 	.byte	0x5f, 0x5f, 0x43, 0x55, 0x44, 0x41, 0x5f, 0x50, 0x52, 0x45, 0x43, 0x5f, 0x53, 0x51, 0x52, 0x54
        /*001b*/ 	.byte	0x00
.L_1:


//--------------------- .nv.constant0.triton_poi_fused__native_batch_norm_legit_no_training_convolution_relu_17 --------------------------
	.section	.nv.constant0.triton_poi_fused__native_batch_norm_legit_no_training_convolution_relu_17,"a",@progbits
	.sectionflags	@""
	.align	4
.nv.constant0.triton_poi_fused__native_batch_norm_legit_no_training_convolution_relu_17:
	.zero		588
